	.headerflags	@"EF_CUDA_TEXMODE_UNIFIED EF_CUDA_64BIT_ADDRESS EF_CUDA_ACCELERATORS EF_CUDA_SM90 EF_CUDA_VIRTUAL_SM(EF_CUDA_SM90)"
	.elftype	@"ET_EXEC"


//--------------------- .nv.info                  --------------------------
	.section	.nv.info,"",@"SHT_CUDA_INFO"
	.align	4


	//----- nvinfo : EIATTR_REGCOUNT
	.align		4
        /*0000*/ 	.byte	0x04, 0x2f
        /*0002*/ 	.short	(.L_1 - .L_0)
	.align		4
.L_0:
        /*0004*/ 	.word	index@(triton_poi_fused_cat_26)
        /*0008*/ 	.word	0x00000020


	//----- nvinfo : EIATTR_MIN_STACK_SIZE
	.align		4
.L_1:
        /*000c*/ 	.byte	0x04, 0x12
        /*000e*/ 	.short	(.L_3 - .L_2)
	.align		4
.L_2:
        /*0010*/ 	.word	index@(triton_poi_fused_cat_26)
        /*0014*/ 	.word	0x00000000


	//----- nvinfo : EIATTR_FRAME_SIZE
	.align		4
.L_3:
        /*0018*/ 	.byte	0x04, 0x11
        /*001a*/ 	.short	(.L_5 - .L_4)
	.align		4
.L_4:
        /*001c*/ 	.word	index@(triton_poi_fused_cat_26)
        /*0020*/ 	.word	0x00000000


	//----- nvinfo : EIATTR_MIN_STACK_SIZE
	.align		4
.L_5:
        /*0024*/ 	.byte	0x04, 0x12
        /*0026*/ 	.short	(.L_7 - .L_6)
	.align		4
.L_6:
        /*0028*/ 	.word	index@(triton_poi_fused_cat_26)
        /*002c*/ 	.word	0x00000000
.L_7:


//--------------------- .nv.info.triton_poi_fused_cat_26 --------------------------
	.section	.nv.info.triton_poi_fused_cat_26,"",@"SHT_CUDA_INFO"
	.sectionflags	@""
	.align	4


	//----- nvinfo : EIATTR_CUDA_API_VERSION
	.align		4
        /*0000*/ 	.byte	0x04, 0x37
        /*0002*/ 	.short	(.L_9 - .L_8)
.L_8:
        /*0004*/ 	.word	0x0000007c


	//----- nvinfo : EIATTR_KPARAM_INFO
	.align		4
.L_9:
        /*0008*/ 	.byte	0x04, 0x17
        /*000a*/ 	.short	(.L_11 - .L_10)
.L_10:
        /*000c*/ 	.word	0x00000000
        /*0010*/ 	.short	0x0004
        /*0012*/ 	.short	0x0020
        /*0014*/ 	.byte	0x00, 0xf0, 0x11, 0x00


	//----- nvinfo : EIATTR_KPARAM_INFO
	.align		4
.L_11:
        /*0018*/ 	.byte	0x04, 0x17
        /*001a*/ 	.short	(.L_13 - .L_12)
.L_12:
        /*001c*/ 	.word	0x00000000
        /*0020*/ 	.short	0x0003
        /*0022*/ 	.short	0x0018
        /*0024*/ 	.byte	0x00, 0xf4, 0x21, 0x00


	//----- nvinfo : EIATTR_KPARAM_INFO
	.align		4
.L_13:
        /*0028*/ 	.byte	0x04, 0x17
        /*002a*/ 	.short	(.L_15 - .L_14)
.L_14:
        /*002c*/ 	.word	0x00000000
        /*0030*/ 	.short	0x0002
        /*0032*/ 	.short	0x0010
        /*0034*/ 	.byte	0x00, 0xf4, 0x21, 0x00


	//----- nvinfo : EIATTR_KPARAM_INFO
	.align		4
.L_15:
        /*0038*/ 	.byte	0x04, 0x17
        /*003a*/ 	.short	(.L_17 - .L_16)
.L_16:
        /*003c*/ 	.word	0x00000000
        /*0040*/ 	.short	0x0001
        /*0042*/ 	.short	0x0008
        /*0044*/ 	.byte	0x00, 0xf4, 0x21, 0x00


	//----- nvinfo : EIATTR_KPARAM_INFO
	.align		4
.L_17:
        /*0048*/ 	.byte	0x04, 0x17
        /*004a*/ 	.short	(.L_19 - .L_18)
.L_18:
        /*004c*/ 	.word	0x00000000
        /*0050*/ 	.short	0x0000
        /*0052*/ 	.short	0x0000
        /*0054*/ 	.byte	0x00, 0xf4, 0x21, 0x00


	//----- nvinfo : EIATTR_SPARSE_MMA_MASK
	.align		4
.L_19:
        /*0058*/ 	.byte	0x03, 0x50
        /*005a*/ 	.short	0x0000


	//----- nvinfo : EIATTR_MAXREG_COUNT
	.align		4
        /*005c*/ 	.byte	0x03, 0x1b
        /*005e*/ 	.short	0x00ff


	//----- nvinfo : EIATTR_EXIT_INSTR_OFFSETS
	.align		4
        /*0060*/ 	.byte	0x04, 0x1c
        /*0062*/ 	.short	(.L_21 - .L_20)


	//   ....[0]....
.L_20:
        /*0064*/ 	.word	0x00000790


	//----- nvinfo : EIATTR_REQNTID
	.align		4
.L_21:
        /*0068*/ 	.byte	0x04, 0x10
        /*006a*/ 	.short	(.L_23 - .L_22)
.L_22:
        /*006c*/ 	.word	0x00000080
        /*0070*/ 	.word	0x00000001
        /*0074*/ 	.word	0x00000001


	//----- nvinfo : EIATTR_CBANK_PARAM_SIZE
	.align		4
.L_23:
        /*0078*/ 	.byte	0x03, 0x19
        /*007a*/ 	.short	0x0024


	//----- nvinfo : EIATTR_PARAM_CBANK
	.align		4
        /*007c*/ 	.byte	0x04, 0x0a
        /*007e*/ 	.short	(.L_25 - .L_24)
	.align		4
.L_24:
        /*0080*/ 	.word	index@(.nv.constant0.triton_poi_fused_cat_26)
        /*0084*/ 	.short	0x0210
        /*0086*/ 	.short	0x0024


	//----- nvinfo : EIATTR_SW_WAR
	.align		4
.L_25:
        /*0088*/ 	.byte	0x04, 0x36
        /*008a*/ 	.short	(.L_27 - .L_26)
.L_26:
        /*008c*/ 	.word	0x00000008
.L_27:


//--------------------- .nv.callgraph             --------------------------
	.section	.nv.callgraph,"",@"SHT_CUDA_CALLGRAPH"
	.align	4
	.sectionentsize	8
	.align		4
        /*0000*/ 	.word	0x00000000
	.align		4
        /*0004*/ 	.word	0xffffffff
	.align		4
        /*0008*/ 	.word	0x00000000
	.align		4
        /*000c*/ 	.word	0xfffffffe
	.align		4
        /*0010*/ 	.word	0x00000000
	.align		4
        /*0014*/ 	.word	0xfffffffd
	.align		4
        /*0018*/ 	.word	0x00000000
	.align		4
        /*001c*/ 	.word	0xfffffffc


//--------------------- .text.triton_poi_fused_cat_26 --------------------------
	.section	.text.triton_poi_fused_cat_26,"ax",@progbits
	.align	128
        .global         triton_poi_fused_cat_26
        .type           triton_poi_fused_cat_26,@function
        .size           triton_poi_fused_cat_26,(.L_x_1 - triton_poi_fused_cat_26)
        .other          triton_poi_fused_cat_26,@"STO_CUDA_ENTRY STV_DEFAULT"
triton_poi_fused_cat_26:
.text.triton_poi_fused_cat_26:
[----:B------:R-:W-:Y:S01]  /*0000*/  LDC R1, c[0x0][0x28] ;  /* 0x00000a00ff017b82 */ /* 0x000fe20000000800 */
[----:B------:R-:W1:Y:S07]  /*0010*/  S2R R0, SR_TID.X ;  /* 0x0000000000007919 */ /* 0x000e6e0000002100 */
[----:B------:R-:W2:Y:S01]  /*0020*/  LDC.64 R22, c[0x0][0x210] ;  /* 0x00008400ff167b82 */ /* 0x000ea20000000a00 */
[----:B------:R-:W-:Y:S01]  /*0030*/  CS2R R10, SRZ ;  /* 0x00000000000a7805 */ /* 0x000fe2000001ff00 */
[----:B------:R-:W-:Y:S01]  /*0040*/  ULDC.64 UR4, c[0x0][0x208] ;  /* 0x0000820000047ab9 */ /* 0x000fe20000000a00 */
[----:B------:R-:W3:Y:S01]  /*0050*/  S2R R3, SR_CTAID.X ;  /* 0x0000000000037919 */ /* 0x000ee20000002500 */
[----:B------:R-:W-:-:S04]  /*0060*/  ULDC.64 UR6, c[0x0][0x220] ;  /* 0x0000880000067ab9 */ /* 0x000fc80000000a00 */
[----:B------:R-:W4:Y:S01]  /*0070*/  LDC.64 R20, c[0x0][0x218] ;  /* 0x00008600ff147b82 */ /* 0x000f220000000a00 */
[----:B-1----:R-:W-:Y:S01]  /*0080*/  IMAD.SHL.U32 R0, R0, 0x4, RZ ;  /* 0x0000000400007824 */ /* 0x002fe200078e00ff */
[----:B---3--:R-:W-:-:S04]  /*0090*/  SHF.R.S32.HI R13, RZ, 0x15, R3 ;  /* 0x00000015ff0d7819 */ /* 0x008fc80000011403 */
[----:B------:R-:W-:Y:S02]  /*00a0*/  LOP3.LUT R0, R0, 0x1fc, RZ, 0xc0, !PT ;  /* 0x000001fc00007812 */ /* 0x000fe400078ec0ff */
[----:B------:R-:W-:-:S03]  /*00b0*/  SGXT R13, R13, 0x1 ;  /* 0x000000010d0d781a */ /* 0x000fc60000000200 */
[----:B------:R-:W-:-:S05]  /*00c0*/  IMAD R0, R3, 0x400, R0 ;  /* 0x0000040003007824 */ /* 0x000fca00078e0200 */
[CC--:B------:R-:W-:Y:S02]  /*00d0*/  LEA.HI R2, R13.reuse, R0.reuse, RZ, 0xa ;  /* 0x000000000d027211 */ /* 0x0c0fe400078f50ff */
[----:B------:R-:W-:Y:S02]  /*00e0*/  LEA.HI R8, R13, R0, RZ, 0x12 ;  /* 0x000000000d087211 */ /* 0x000fe400078f90ff */
[----:B------:R-:W-:Y:S02]  /*00f0*/  SHF.R.S32.HI R3, RZ, 0xa, R2 ;  /* 0x0000000aff037819 */ /* 0x000fe40000011402 */
[----:B------:R-:W-:Y:S02]  /*0100*/  SHF.R.S32.HI R9, RZ, 0x12, R8 ;  /* 0x00000012ff097819 */ /* 0x000fe40000011408 */
[----:B------:R-:W-:Y:S02]  /*0110*/  LEA.HI R4, R3, R3, RZ, 0x8 ;  /* 0x0000000303047211 */ /* 0x000fe400078f40ff */
[----:B------:R-:W-:Y:S01]  /*0120*/  LOP3.LUT R7, R2, 0xfffffc00, RZ, 0xc0, !PT ;  /* 0xfffffc0002077812 */ /* 0x000fe200078ec0ff */
[----:B------:R-:W-:Y:S01]  /*0130*/  IMAD.SHL.U32 R25, R9, 0x20000, RZ ;  /* 0x0002000009197824 */ /* 0x000fe200078e00ff */
[----:B------:R-:W-:-:S02]  /*0140*/  LOP3.LUT R4, R4, 0xffffff00, RZ, 0xc0, !PT ;  /* 0xffffff0004047812 */ /* 0x000fc400078ec0ff */
[----:B------:R-:W-:Y:S01]  /*0150*/  LOP3.LUT R2, R8, 0xfffc0000, RZ, 0xc0, !PT ;  /* 0xfffc000008027812 */ /* 0x000fe200078ec0ff */
[----:B------:R-:W-:Y:S01]  /*0160*/  IMAD.IADD R24, R0, 0x1, -R7 ;  /* 0x0000000100187824 */ /* 0x000fe200078e0a07 */
[----:B------:R-:W-:Y:S01]  /*0170*/  CS2R R6, SRZ ;  /* 0x0000000000067805 */ /* 0x000fe2000001ff00 */
[----:B------:R-:W-:Y:S01]  /*0180*/  IMAD.IADD R3, R3, 0x1, -R4 ;  /* 0x0000000103037824 */ /* 0x000fe200078e0a04 */
[----:B------:R-:W-:Y:S01]  /*0190*/  IADD3 R15, R25, R0, -R2 ;  /* 0x00000000190f7210 */ /* 0x000fe20007ffe802 */
[----:B------:R-:W-:Y:S01]  /*01a0*/  IMAD R19, R9, 0x400, R24 ;  /* 0x0000040009137824 */ /* 0x000fe200078e0218 */
[----:B------:R-:W-:Y:S02]  /*01b0*/  CS2R R4, SRZ ;  /* 0x0000000000047805 */ /* 0x000fe4000001ff00 */
[----:B------:R-:W-:Y:S02]  /*01c0*/  CS2R R8, SRZ ;  /* 0x0000000000087805 */ /* 0x000fe4000001ff00 */
[----:B------:R-:W-:Y:S01]  /*01d0*/  ISETP.GE.AND P2, PT, R3, 0x80, PT ;  /* 0x000000800300780c */ /* 0x000fe20003f46270 */
[----:B--2---:R-:W-:-:S04]  /*01e0*/  IMAD.WIDE R14, R15, 0x4, R22 ;  /* 0x000000040f0e7825 */ /* 0x004fc800078e0216 */
[----:B----4-:R-:W-:-:S08]  /*01f0*/  IMAD.WIDE R18, R19, 0x4, R20 ;  /* 0x0000000413127825 */ /* 0x010fd000078e0214 */
[----:B------:R1:W2:Y:S04]  /*0200*/  @!P2 LDG.E.128 R4, desc[UR4][R14.64] ;  /* 0x000000040e04a981 */ /* 0x0002a8000c1e1d00 */
[----:B------:R3:W4:Y:S01]  /*0210*/  @!P2 LDG.E.EL.128 R8, desc[UR4][R18.64] ;  /* 0x000000041208a981 */ /* 0x000722000c2e1d00 */
[----:B------:R-:W-:-:S05]  /*0220*/  VIADD R12, R0, 0x200 ;  /* 0x00000200000c7836 */ /* 0x000fca0000000000 */
[CC--:B------:R-:W-:Y:S02]  /*0230*/  LEA.HI R17, R13.reuse, R12.reuse, RZ, 0xa ;  /* 0x0000000c0d117211 */ /* 0x0c0fe400078f50ff */
[----:B-1----:R-:W-:Y:S02]  /*0240*/  CS2R R14, SRZ ;  /* 0x00000000000e7805 */ /* 0x002fe4000001ff00 */
[----:B------:R-:W-:Y:S02]  /*0250*/  LEA.HI R26, R13, R12, RZ, 0x12 ;  /* 0x0000000c0d1a7211 */ /* 0x000fe400078f90ff */
[----:B------:R-:W-:Y:S02]  /*0260*/  SHF.R.S32.HI R2, RZ, 0xa, R17 ;  /* 0x0000000aff027819 */ /* 0x000fe40000011411 */
[----:B------:R-:W-:Y:S02]  /*0270*/  SHF.R.S32.HI R16, RZ, 0x12, R26 ;  /* 0x00000012ff107819 */ /* 0x000fe4000001141a */
[----:B------:R-:W-:-:S02]  /*0280*/  LEA.HI R13, R2, R2, RZ, 0x8 ;  /* 0x00000002020d7211 */ /* 0x000fc400078f40ff */
[----:B------:R-:W-:Y:S01]  /*0290*/  LOP3.LUT R29, R26, 0xfffc0000, RZ, 0xc0, !PT ;  /* 0xfffc00001a1d7812 */ /* 0x000fe200078ec0ff */
[----:B------:R-:W-:Y:S01]  /*02a0*/  IMAD.SHL.U32 R26, R16, 0x20000, RZ ;  /* 0x00020000101a7824 */ /* 0x000fe200078e00ff */
[----:B------:R-:W-:Y:S02]  /*02b0*/  LOP3.LUT R13, R13, 0xffffff00, RZ, 0xc0, !PT ;  /* 0xffffff000d0d7812 */ /* 0x000fe400078ec0ff */
[----:B------:R-:W-:Y:S02]  /*02c0*/  LOP3.LUT R27, R17, 0xfffffc00, RZ, 0xc0, !PT ;  /* 0xfffffc00111b7812 */ /* 0x000fe400078ec0ff */
[----:B------:R-:W-:Y:S01]  /*02d0*/  IADD3 R29, R26, R12, -R29 ;  /* 0x0000000c1a1d7210 */ /* 0x000fe20007ffe81d */
[----:B------:R-:W-:Y:S02]  /*02e0*/  IMAD.IADD R2, R2, 0x1, -R13 ;  /* 0x0000000102027824 */ /* 0x000fe400078e0a0d */
[----:B------:R-:W-:Y:S01]  /*02f0*/  IMAD.IADD R27, R12, 0x1, -R27 ;  /* 0x000000010c1b7824 */ /* 0x000fe200078e0a1b */
[----:B------:R-:W-:Y:S01]  /*0300*/  CS2R R12, SRZ ;  /* 0x00000000000c7805 */ /* 0x000fe2000001ff00 */
[----:B------:R-:W-:Y:S01]  /*0310*/  IMAD.WIDE R22, R29, 0x4, R22 ;  /* 0x000000041d167825 */ /* 0x000fe200078e0216 */
[----:B------:R-:W-:-:S03]  /*0320*/  ISETP.GE.AND P1, PT, R2, 0x80, PT ;  /* 0x000000800200780c */ /* 0x000fc60003f26270 */
[C---:B------:R-:W-:Y:S01]  /*0330*/  IMAD.SHL.U32 R28, R3.reuse, 0x400, RZ ;  /* 0x00000400031c7824 */ /* 0x040fe200078e00ff */
[----:B------:R-:W-:Y:S01]  /*0340*/  ISETP.GT.AND P0, PT, R3, 0x7f, PT ;  /* 0x0000007f0300780c */ /* 0x000fe20003f04270 */
[----:B------:R-:W-:Y:S01]  /*0350*/  IMAD R17, R16, 0x400, R27 ;  /* 0x0000040010117824 */ /* 0x000fe200078e021b */
[--C-:B------:R-:W-:Y:S02]  /*0360*/  SHF.R.S32.HI R3, RZ, 0x1f, R25.reuse ;  /* 0x0000001fff037819 */ /* 0x100fe40000011419 */
[----:B------:R-:W-:Y:S01]  /*0370*/  IADD3 R25, P3, P4, R28, R24, R25 ;  /* 0x000000181c197210 */ /* 0x000fe20007c7e019 */
[----:B------:R-:W-:Y:S01]  /*0380*/  IMAD.WIDE R20, R17, 0x4, R20 ;  /* 0x0000000411147825 */ /* 0x000fe200078e0214 */
[----:B------:R-:W-:-:S03]  /*0390*/  SHF.R.S32.HI R24, RZ, 0x1f, R24 ;  /* 0x0000001fff187819 */ /* 0x000fc60000011418 */
[----:B------:R1:W5:Y:S01]  /*03a0*/  @!P1 LDG.E.128 R12, desc[UR4][R22.64] ;  /* 0x00000004160c9981 */ /* 0x000362000c1e1d00 */
[----:B------:R-:W-:Y:S02]  /*03b0*/  CS2R R16, SRZ ;  /* 0x0000000000107805 */ /* 0x000fe4000001ff00 */
[----:B---3--:R-:W-:-:S06]  /*03c0*/  CS2R R18, SRZ ;  /* 0x0000000000127805 */ /* 0x008fcc000001ff00 */
[----:B------:R3:W5:Y:S01]  /*03d0*/  @!P1 LDG.E.EL.128 R16, desc[UR4][R20.64] ;  /* 0x0000000414109981 */ /* 0x000762000c2e1d00 */
[----:B-1----:R-:W-:Y:S02]  /*03e0*/  SHF.R.S32.HI R22, RZ, 0x1f, R28 ;  /* 0x0000001fff167819 */ /* 0x002fe4000001141c */
[--C-:B------:R-:W-:Y:S02]  /*03f0*/  SHF.R.S32.HI R28, RZ, 0x1f, R26.reuse ;  /* 0x0000001fff1c7819 */ /* 0x100fe4000001141a */
[----:B------:R-:W-:Y:S01]  /*0400*/  IADD3.X R22, R22, R24, R3, P3, P4 ;  /* 0x0000001816167210 */ /* 0x000fe20001fe8403 */
[----:B------:R-:W-:Y:S01]  /*0410*/  IMAD.SHL.U32 R3, R2, 0x400, RZ ;  /* 0x0000040002037824 */ /* 0x000fe200078e00ff */
[----:B------:R-:W-:Y:S02]  /*0420*/  LEA R24, P3, R25, UR6, 0x2 ;  /* 0x0000000619187c11 */ /* 0x000fe4000f8610ff */
[----:B---3--:R-:W-:Y:S02]  /*0430*/  CS2R R20, SRZ ;  /* 0x0000000000147805 */ /* 0x008fe4000001ff00 */
[----:B------:R-:W-:-:S02]  /*0440*/  IADD3 R26, P4, P5, R3, R27, R26 ;  /* 0x0000001b031a7210 */ /* 0x000fc40007d9e01a */
[----:B------:R-:W-:Y:S02]  /*0450*/  SHF.R.S32.HI R27, RZ, 0x1f, R27 ;  /* 0x0000001fff1b7819 */ /* 0x000fe4000001141b */
[----:B------:R-:W-:Y:S02]  /*0460*/  SHF.R.S32.HI R3, RZ, 0x1f, R3 ;  /* 0x0000001fff037819 */ /* 0x000fe40000011403 */
[----:B------:R-:W-:Y:S02]  /*0470*/  LEA.HI.X R25, R25, UR7, R22, 0x2, P3 ;  /* 0x0000000719197c11 */ /* 0x000fe400098f1416 */
[----:B------:R-:W-:Y:S02]  /*0480*/  CS2R R22, SRZ ;  /* 0x0000000000167805 */ /* 0x000fe4000001ff00 */
[----:B------:R-:W-:Y:S02]  /*0490*/  IADD3.X R3, R3, R27, R28, P4, P5 ;  /* 0x0000001b03037210 */ /* 0x000fe400027ea41c */
[----:B------:R-:W-:-:S02]  /*04a0*/  ISETP.GT.AND P3, PT, R2, 0x7f, PT ;  /* 0x0000007f0200780c */ /* 0x000fc40003f64270 */
[C---:B------:R-:W-:Y:S01]  /*04b0*/  LEA R28, P4, R26.reuse, UR6, 0x2 ;  /* 0x000000061a1c7c11 */ /* 0x040fe2000f8810ff */
[----:B------:R1:W3:Y:S03]  /*04c0*/  @P0 LDG.E.128 R20, desc[UR4][R24.64+-0x80000] ;  /* 0xf800000418140981 */ /* 0x0002e6000c1e1d00 */
[----:B------:R-:W-:Y:S02]  /*04d0*/  LEA.HI.X R29, R26, UR7, R3, 0x2, P4 ;  /* 0x000000071a1d7c11 */ /* 0x000fe4000a0f1403 */
[----:B-1----:R-:W-:Y:S02]  /*04e0*/  CS2R R24, SRZ ;  /* 0x0000000000187805 */ /* 0x002fe4000001ff00 */
[----:B--2---:R-:W-:Y:S02]  /*04f0*/  SEL R2, R4, RZ, !P2 ;  /* 0x000000ff04027207 */ /* 0x004fe40005000000 */
[----:B----4-:R-:W-:-:S05]  /*0500*/  SEL R27, R8, RZ, !P2 ;  /* 0x000000ff081b7207 */ /* 0x010fca0005000000 */
[----:B------:R-:W-:Y:S01]  /*0510*/  FMUL R2, R2, R27 ;  /* 0x0000001b02027220 */ /* 0x000fe20000400000 */
[----:B------:R-:W-:-:S06]  /*0520*/  CS2R R26, SRZ ;  /* 0x00000000001a7805 */ /* 0x000fcc000001ff00 */
[----:B------:R1:W2:Y:S01]  /*0530*/  @P3 LDG.E.128 R24, desc[UR4][R28.64+-0x80000] ;  /* 0xf80000041c183981 */ /* 0x0002a2000c1e1d00 */
[----:B------:R-:W-:Y:S02]  /*0540*/  SEL R3, R7, RZ, !P2 ;  /* 0x000000ff07037207 */ /* 0x000fe40005000000 */
[----:B------:R-:W-:Y:S02]  /*0550*/  SEL R4, R6, RZ, !P2 ;  /* 0x000000ff06047207 */ /* 0x000fe40005000000 */
[----:B------:R-:W-:Y:S02]  /*0560*/  SEL R7, R10, RZ, !P2 ;  /* 0x000000ff0a077207 */ /* 0x000fe40005000000 */
[----:B------:R-:W-:Y:S02]  /*0570*/  SEL R5, R5, RZ, !P2 ;  /* 0x000000ff05057207 */ /* 0x000fe40005000000 */
[----:B------:R-:W-:Y:S01]  /*0580*/  SEL R6, R9, RZ, !P2 ;  /* 0x000000ff09067207 */ /* 0x000fe20005000000 */
[----:B-1----:R-:W1:Y:S01]  /*0590*/  LDC.64 R28, c[0x0][0x228] ;  /* 0x00008a00ff1c7b82 */ /* 0x002e620000000a00 */
[----:B------:R-:W-:Y:S01]  /*05a0*/  SEL R8, R11, RZ, !P2 ;  /* 0x000000ff0b087207 */ /* 0x000fe20005000000 */
[----:B------:R-:W-:-:S02]  /*05b0*/  FMUL R4, R4, R7 ;  /* 0x0000000704047220 */ /* 0x000fc40000400000 */
[----:B------:R-:W-:Y:S02]  /*05c0*/  FMUL R5, R5, R6 ;  /* 0x0000000605057220 */ /* 0x000fe40000400000 */
[----:B------:R-:W-:Y:S01]  /*05d0*/  FMUL R3, R3, R8 ;  /* 0x0000000803037220 */ /* 0x000fe20000400000 */
[----:B-----5:R-:W-:Y:S02]  /*05e0*/  SEL R14, R14, RZ, !P1 ;  /* 0x000000ff0e0e7207 */ /* 0x020fe40004800000 */
[----:B------:R-:W-:Y:S02]  /*05f0*/  SEL R12, R12, RZ, !P1 ;  /* 0x000000ff0c0c7207 */ /* 0x000fe40004800000 */
[----:B------:R-:W-:Y:S01]  /*0600*/  SEL R13, R13, RZ, !P1 ;  /* 0x000000ff0d0d7207 */ /* 0x000fe20004800000 */
[----:B-1----:R-:W-:Y:S01]  /*0610*/  IMAD.WIDE R28, R0, 0x4, R28 ;  /* 0x00000004001c7825 */ /* 0x002fe200078e021c */
[----:B------:R-:W-:Y:S02]  /*0620*/  SEL R15, R15, RZ, !P1 ;  /* 0x000000ff0f0f7207 */ /* 0x000fe40004800000 */
[----:B------:R-:W-:-:S02]  /*0630*/  SEL R7, R16, RZ, !P1 ;  /* 0x000000ff10077207 */ /* 0x000fc40004800000 */
[----:B------:R-:W-:Y:S02]  /*0640*/  SEL R11, R18, RZ, !P1 ;  /* 0x000000ff120b7207 */ /* 0x000fe40004800000 */
[----:B------:R-:W-:Y:S01]  /*0650*/  SEL R6, R17, RZ, !P1 ;  /* 0x000000ff11067207 */ /* 0x000fe20004800000 */
[----:B------:R-:W-:Y:S01]  /*0660*/  FMUL R8, R12, R7 ;  /* 0x000000070c087220 */ /* 0x000fe20000400000 */
[----:B------:R-:W-:Y:S01]  /*0670*/  SEL R16, R19, RZ, !P1 ;  /* 0x000000ff13107207 */ /* 0x000fe20004800000 */
[----:B------:R-:W-:Y:S02]  /*0680*/  FMUL R10, R14, R11 ;  /* 0x0000000b0e0a7220 */ /* 0x000fe40000400000 */
[----:B------:R-:W-:Y:S02]  /*0690*/  FMUL R9, R13, R6 ;  /* 0x000000060d097220 */ /* 0x000fe40000400000 */
[----:B------:R-:W-:Y:S01]  /*06a0*/  FMUL R11, R15, R16 ;  /* 0x000000100f0b7220 */ /* 0x000fe20000400000 */
[----:B---3--:R-:W-:-:S02]  /*06b0*/  SEL R17, R20, RZ, P0 ;  /* 0x000000ff14117207 */ /* 0x008fc40000000000 */
[----:B------:R-:W-:Y:S02]  /*06c0*/  SEL R18, R21, RZ, P0 ;  /* 0x000000ff15127207 */ /* 0x000fe40000000000 */
[----:B------:R-:W-:Y:S02]  /*06d0*/  SEL R19, R22, RZ, P0 ;  /* 0x000000ff16137207 */ /* 0x000fe40000000000 */
[----:B------:R-:W-:Y:S02]  /*06e0*/  SEL R20, R23, RZ, P0 ;  /* 0x000000ff17147207 */ /* 0x000fe40000000000 */
[----:B------:R-:W-:Y:S02]  /*06f0*/  SEL R12, R2, R17, !P2 ;  /* 0x00000011020c7207 */ /* 0x000fe40005000000 */
[----:B------:R-:W-:Y:S02]  /*0700*/  SEL R13, R5, R18, !P2 ;  /* 0x00000012050d7207 */ /* 0x000fe40005000000 */
[----:B------:R-:W-:-:S02]  /*0710*/  SEL R14, R4, R19, !P2 ;  /* 0x00000013040e7207 */ /* 0x000fc40005000000 */
[----:B------:R-:W-:-:S05]  /*0720*/  SEL R15, R3, R20, !P2 ;  /* 0x00000014030f7207 */ /* 0x000fca0005000000 */
[----:B------:R-:W-:Y:S01]  /*0730*/  STG.E.128 desc[UR4][R28.64], R12 ;  /* 0x0000000c1c007986 */ /* 0x000fe2000c101d04 */
[----:B--2---:R-:W-:Y:S02]  /*0740*/  @P1 SEL R8, R24, RZ, P3 ;  /* 0x000000ff18081207 */ /* 0x004fe40001800000 */
[----:B------:R-:W-:Y:S02]  /*0750*/  @P1 SEL R9, R25, RZ, P3 ;  /* 0x000000ff19091207 */ /* 0x000fe40001800000 */
[----:B------:R-:W-:Y:S02]  /*0760*/  @P1 SEL R10, R26, RZ, P3 ;  /* 0x000000ff1a0a1207 */ /* 0x000fe40001800000 */
[----:B------:R-:W-:-:S05]  /*0770*/  @P1 SEL R11, R27, RZ, P3 ;  /* 0x000000ff1b0b1207 */ /* 0x000fca0001800000 */
[----:B------:R-:W-:Y:S01]  /*0780*/  STG.E.128 desc[UR4][R28.64+0x800], R8 ;  /* 0x000800081c007986 */ /* 0x000fe2000c101d04 */
[----:B------:R-:W-:Y:S05]  /*0790*/  EXIT ;  /* 0x000000000000794d */ /* 0x000fea0003800000 */
.L_x_0:
[----:B------:R-:W-:-:S00]  /*07a0*/  BRA `(.L_x_0) ;  /* 0xfffffffc00fc7947 */ /* 0x000fc0000383ffff */
[----:B------:R-:W-:-:S00]  /*07b0*/  NOP ;  /* 0x0000000000007918 */ /* 0x000fc00000000000 */
        /* <DEDUP_REMOVED lines=12> */
.L_x_1:


//--------------------- .nv.constant0.triton_poi_fused_cat_26 --------------------------
	.section	.nv.constant0.triton_poi_fused_cat_26,"a",@progbits
	.sectionflags	@""
	.align	4
.nv.constant0.triton_poi_fused_cat_26:
	.zero		564
